	.headerflags	@"EF_CUDA_TEXMODE_UNIFIED EF_CUDA_64BIT_ADDRESS EF_CUDA_ACCELERATORS EF_CUDA_SM90 EF_CUDA_VIRTUAL_SM(EF_CUDA_SM90)"
	.elftype	@"ET_EXEC"


//--------------------- .nv.info                  --------------------------
	.section	.nv.info,"",@"SHT_CUDA_INFO"
	.align	4


	//----- nvinfo : EIATTR_REGCOUNT
	.align		4
        /*0000*/ 	.byte	0x04, 0x2f
        /*0002*/ 	.short	(.L_3 - .L_2)
	.align		4
.L_2:
        /*0004*/ 	.word	index@(triton_poi_fused__native_batch_norm_legit_no_training_relu_18)
        /*0008*/ 	.word	0x0000001c


	//----- nvinfo : EIATTR_MIN_STACK_SIZE
	.align		4
.L_3:
        /*000c*/ 	.byte	0x04, 0x12
        /*000e*/ 	.short	(.L_5 - .L_4)
	.align		4
.L_4:
        /*0010*/ 	.word	index@(triton_poi_fused__native_batch_norm_legit_no_training_relu_18)
        /*0014*/ 	.word	0x00000000


	//----- nvinfo : EIATTR_FRAME_SIZE
	.align		4
.L_5:
        /*0018*/ 	.byte	0x04, 0x11
        /*001a*/ 	.short	(.L_7 - .L_6)
	.align		4
.L_6:
        /*001c*/ 	.word	index@(triton_poi_fused__native_batch_norm_legit_no_training_relu_18)
        /*0020*/ 	.word	0x00000000


	//----- nvinfo : EIATTR_MIN_STACK_SIZE
	.align		4
.L_7:
        /*0024*/ 	.byte	0x04, 0x12
        /*0026*/ 	.short	(.L_9 - .L_8)
	.align		4
.L_8:
        /*0028*/ 	.word	index@(triton_poi_fused__native_batch_norm_legit_no_training_relu_18)
        /*002c*/ 	.word	0x00000000
.L_9:


//--------------------- .nv.info.triton_poi_fused__native_batch_norm_legit_no_training_relu_18 --------------------------
	.section	.nv.info.triton_poi_fused__native_batch_norm_legit_no_training_relu_18,"",@"SHT_CUDA_INFO"
	.sectionflags	@""
	.align	4


	//----- nvinfo : EIATTR_CUDA_API_VERSION
	.align		4
        /*0000*/ 	.byte	0x04, 0x37
        /*0002*/ 	.short	(.L_11 - .L_10)
.L_10:
        /*0004*/ 	.word	0x0000007c


	//----- nvinfo : EIATTR_KPARAM_INFO
	.align		4
.L_11:
        /*0008*/ 	.byte	0x04, 0x17
        /*000a*/ 	.short	(.L_13 - .L_12)
.L_12:
        /*000c*/ 	.word	0x00000000
        /*0010*/ 	.short	0x0006
        /*0012*/ 	.short	0x0030
        /*0014*/ 	.byte	0x00, 0xf0, 0x11, 0x00


	//----- nvinfo : EIATTR_KPARAM_INFO
	.align		4
.L_13:
        /*0018*/ 	.byte	0x04, 0x17
        /*001a*/ 	.short	(.L_15 - .L_14)
.L_14:
        /*001c*/ 	.word	0x00000000
        /*0020*/ 	.short	0x0005
        /*0022*/ 	.short	0x0028
        /*0024*/ 	.byte	0x00, 0xf4, 0x21, 0x00


	//----- nvinfo : EIATTR_KPARAM_INFO
	.align		4
.L_15:
        /*0028*/ 	.byte	0x04, 0x17
        /*002a*/ 	.short	(.L_17 - .L_16)
.L_16:
        /*002c*/ 	.word	0x00000000
        /*0030*/ 	.short	0x0004
        /*0032*/ 	.short	0x0020
        /*0034*/ 	.byte	0x00, 0xf4, 0x21, 0x00


	//----- nvinfo : EIATTR_KPARAM_INFO
	.align		4
.L_17:
        /*0038*/ 	.byte	0x04, 0x17
        /*003a*/ 	.short	(.L_19 - .L_18)
.L_18:
        /*003c*/ 	.word	0x00000000
        /*0040*/ 	.short	0x0003
        /*0042*/ 	.short	0x0018
        /*0044*/ 	.byte	0x00, 0xf4, 0x21, 0x00


	//----- nvinfo : EIATTR_KPARAM_INFO
	.align		4
.L_19:
        /*0048*/ 	.byte	0x04, 0x17
        /*004a*/ 	.short	(.L_21 - .L_20)
.L_20:
        /*004c*/ 	.word	0x00000000
        /*0050*/ 	.short	0x0002
        /*0052*/ 	.short	0x0010
        /*0054*/ 	.byte	0x00, 0xf4, 0x21, 0x00


	//----- nvinfo : EIATTR_KPARAM_INFO
	.align		4
.L_21:
        /*0058*/ 	.byte	0x04, 0x17
        /*005a*/ 	.short	(.L_23 - .L_22)
.L_22:
        /*005c*/ 	.word	0x00000000
        /*0060*/ 	.short	0x0001
        /*0062*/ 	.short	0x0008
        /*0064*/ 	.byte	0x00, 0xf4, 0x21, 0x00


	//----- nvinfo : EIATTR_KPARAM_INFO
	.align		4
.L_23:
        /*0068*/ 	.byte	0x04, 0x17
        /*006a*/ 	.short	(.L_25 - .L_24)
.L_24:
        /*006c*/ 	.word	0x00000000
        /*0070*/ 	.short	0x0000
        /*0072*/ 	.short	0x0000
        /*0074*/ 	.byte	0x00, 0xf4, 0x21, 0x00


	//----- nvinfo : EIATTR_SPARSE_MMA_MASK
	.align		4
.L_25:
        /*0078*/ 	.byte	0x03, 0x50
        /*007a*/ 	.short	0x0000


	//----- nvinfo : EIATTR_MAXREG_COUNT
	.align		4
        /*007c*/ 	.byte	0x03, 0x1b
        /*007e*/ 	.short	0x00ff


	//----- nvinfo : EIATTR_EXIT_INSTR_OFFSETS
	.align		4
        /*0080*/ 	.byte	0x04, 0x1c
        /*0082*/ 	.short	(.L_27 - .L_26)


	//   ....[0]....
.L_26:
        /*0084*/ 	.word	0x00000540


	//   ....[1]....
        /*0088*/ 	.word	0x00000560


	//----- nvinfo : EIATTR_REQNTID
	.align		4
.L_27:
        /*008c*/ 	.byte	0x04, 0x10
        /*008e*/ 	.short	(.L_29 - .L_28)
.L_28:
        /*0090*/ 	.word	0x00000100
        /*0094*/ 	.word	0x00000001
        /*0098*/ 	.word	0x00000001


	//----- nvinfo : EIATTR_CBANK_PARAM_SIZE
	.align		4
.L_29:
        /*009c*/ 	.byte	0x03, 0x19
        /*009e*/ 	.short	0x0034


	//----- nvinfo : EIATTR_PARAM_CBANK
	.align		4
        /*00a0*/ 	.byte	0x04, 0x0a
        /*00a2*/ 	.short	(.L_31 - .L_30)
	.align		4
.L_30:
        /*00a4*/ 	.word	index@(.nv.constant0.triton_poi_fused__native_batch_norm_legit_no_training_relu_18)
        /*00a8*/ 	.short	0x0210
        /*00aa*/ 	.short	0x0034


	//----- nvinfo : EIATTR_SW_WAR
	.align		4
.L_31:
        /*00ac*/ 	.byte	0x04, 0x36
        /*00ae*/ 	.short	(.L_33 - .L_32)
.L_32:
        /*00b0*/ 	.word	0x00000008
.L_33:


//--------------------- .nv.callgraph             --------------------------
	.section	.nv.callgraph,"",@"SHT_CUDA_CALLGRAPH"
	.align	4
	.sectionentsize	8
	.align		4
        /*0000*/ 	.word	0x00000000
	.align		4
        /*0004*/ 	.word	0xffffffff
	.align		4
        /*0008*/ 	.word	0x00000000
	.align		4
        /*000c*/ 	.word	0xfffffffe
	.align		4
        /*0010*/ 	.word	0x00000000
	.align		4
        /*0014*/ 	.word	0xfffffffd
	.align		4
        /*0018*/ 	.word	0x00000000
	.align		4
        /*001c*/ 	.word	0xfffffffc


//--------------------- .nv.constant4             --------------------------
	.section	.nv.constant4,"a",@progbits
	.align	8
	.align		8
.nv.constant4:
        /*0000*/ 	.dword	_$_str
	.align		8
        /*0008*/ 	.dword	_$_str_$_2


//--------------------- .text.triton_poi_fused__native_batch_norm_legit_no_training_relu_18 --------------------------
	.section	.text.triton_poi_fused__native_batch_norm_legit_no_training_relu_18,"ax",@progbits
	.align	128
        .global         triton_poi_fused__native_batch_norm_legit_no_training_relu_18
        .type           triton_poi_fused__native_batch_norm_legit_no_training_relu_18,@function
        .size           triton_poi_fused__native_batch_norm_legit_no_training_relu_18,(.L_x_1 - triton_poi_fused__native_batch_norm_legit_no_training_relu_18)
        .other          triton_poi_fused__native_batch_norm_legit_no_training_relu_18,@"STO_CUDA_ENTRY STV_DEFAULT"
triton_poi_fused__native_batch_norm_legit_no_training_relu_18:
.text.triton_poi_fused__native_batch_norm_legit_no_training_relu_18:
[----:B------:R-:W0:Y:S01]  /*0000*/  LDC R1, c[0x0][0x28] ;  /* 0x00000a00ff017b82 */ /* 0x000e220000000800 */
[----:B------:R-:W1:Y:S01]  /*0010*/  S2R R0, SR_TID.X ;  /* 0x0000000000007919 */ /* 0x000e620000002100 */
[----:B------:R-:W-:Y:S02]  /*0020*/  CS2R R12, SRZ ;  /* 0x00000000000c7805 */ /* 0x000fe4000001ff00 */
[----:B------:R-:W-:Y:S01]  /*0030*/  CS2R R14, SRZ ;  /* 0x00000000000e7805 */ /* 0x000fe2000001ff00 */
[----:B------:R-:W-:Y:S01]  /*0040*/  ULDC.64 UR4, c[0x0][0x208] ;  /* 0x0000820000047ab9 */ /* 0x000fe20000000a00 */
[----:B------:R-:W2:Y:S02]  /*0050*/  S2R R3, SR_CTAID.X ;  /* 0x0000000000037919 */ /* 0x000ea40000002500 */
[----:B------:R-:W3:Y:S08]  /*0060*/  LDC.64 R22, c[0x0][0x218] ;  /* 0x00008600ff167b82 */ /* 0x000ef00000000a00 */
[----:B------:R-:W4:Y:S08]  /*0070*/  LDC.64 R24, c[0x0][0x210] ;  /* 0x00008400ff187b82 */ /* 0x000f300000000a00 */
[----:B------:R-:W5:Y:S08]  /*0080*/  LDC.64 R8, c[0x0][0x228] ;  /* 0x00008a00ff087b82 */ /* 0x000f700000000a00 */
[----:B------:R-:W3:Y:S01]  /*0090*/  LDC.64 R10, c[0x0][0x230] ;  /* 0x00008c00ff0a7b82 */ /* 0x000ee20000000a00 */
[----:B-1----:R-:W-:-:S04]  /*00a0*/  SHF.L.U32 R0, R0, 0x1, RZ ;  /* 0x0000000100007819 */ /* 0x002fc800000006ff */
[----:B------:R-:W-:-:S04]  /*00b0*/  LOP3.LUT R0, R0, 0x1fe, RZ, 0xc0, !PT ;  /* 0x000001fe00007812 */ /* 0x000fc800078ec0ff */
[----:B--2---:R-:W-:Y:S02]  /*00c0*/  LEA R0, R3, R0, 0x9 ;  /* 0x0000000003007211 */ /* 0x004fe400078e48ff */
[----:B------:R-:W1:Y:S02]  /*00d0*/  LDC.64 R2, c[0x0][0x220] ;  /* 0x00008800ff027b82 */ /* 0x000e640000000a00 */
[----:B------:R-:W-:Y:S01]  /*00e0*/  IADD3 R4, R0, 0x1, RZ ;  /* 0x0000000100047810 */ /* 0x000fe20007ffe0ff */
[C---:B------:R-:W-:Y:S01]  /*00f0*/  IMAD.HI R5, R0.reuse, 0x1948b0fd, RZ ;  /* 0x1948b0fd00057827 */ /* 0x040fe200078e02ff */
[----:B------:R-:W-:-:S03]  /*0100*/  ISETP.GE.AND P0, PT, R0, 0x14400, PT ;  /* 0x000144000000780c */ /* 0x000fc60003f06270 */
[----:B------:R-:W-:Y:S01]  /*0110*/  IMAD.HI R4, R4, 0x1948b0fd, RZ ;  /* 0x1948b0fd04047827 */ /* 0x000fe200078e02ff */
[----:B------:R-:W-:-:S04]  /*0120*/  SHF.R.U32.HI R6, RZ, 0x1f, R5 ;  /* 0x0000001fff067819 */ /* 0x000fc80000011605 */
[----:B------:R-:W-:Y:S02]  /*0130*/  LEA.HI.SX32 R6, R5, R6, 0x1d ;  /* 0x0000000605067211 */ /* 0x000fe400078feaff */
[----:B------:R-:W-:Y:S02]  /*0140*/  SHF.R.U32.HI R5, RZ, 0x1f, R4 ;  /* 0x0000001fff057819 */ /* 0x000fe40000011604 */
[----:B------:R-:W-:Y:S02]  /*0150*/  SHF.R.S32.HI R7, RZ, 0x1f, R6 ;  /* 0x0000001fff077819 */ /* 0x000fe40000011406 */
[----:B------:R-:W-:Y:S02]  /*0160*/  LEA.HI.SX32 R17, R4, R5, 0x1d ;  /* 0x0000000504117211 */ /* 0x000fe400078feaff */
[----:B------:R-:W-:Y:S02]  /*0170*/  LEA.HI R7, R7, R6, RZ, 0x8 ;  /* 0x0000000607077211 */ /* 0x000fe400078f40ff */
[----:B------:R-:W-:-:S02]  /*0180*/  SHF.R.S32.HI R4, RZ, 0x1f, R17 ;  /* 0x0000001fff047819 */ /* 0x000fc40000011411 */
[----:B------:R-:W-:Y:S02]  /*0190*/  LOP3.LUT R7, R7, 0xffffff00, RZ, 0xc0, !PT ;  /* 0xffffff0007077812 */ /* 0x000fe400078ec0ff */
[----:B------:R-:W-:-:S03]  /*01a0*/  LEA.HI R4, R4, R17, RZ, 0x8 ;  /* 0x0000001104047211 */ /* 0x000fc600078f40ff */
[----:B------:R-:W-:Y:S01]  /*01b0*/  IMAD.IADD R7, R6, 0x1, -R7 ;  /* 0x0000000106077824 */ /* 0x000fe200078e0a07 */
[----:B------:R-:W-:-:S03]  /*01c0*/  LOP3.LUT R6, R4, 0xffffff00, RZ, 0xc0, !PT ;  /* 0xffffff0004067812 */ /* 0x000fc600078ec0ff */
[----:B-1----:R-:W-:Y:S01]  /*01d0*/  IMAD.WIDE R4, R7, 0x4, R2 ;  /* 0x0000000407047825 */ /* 0x002fe200078e0202 */
[----:B------:R-:W-:-:S04]  /*01e0*/  IADD3 R17, R17, -R6, RZ ;  /* 0x8000000611117210 */ /* 0x000fc80007ffe0ff */
[----:B------:R-:W2:Y:S01]  /*01f0*/  @!P0 LDG.E.EL R12, desc[UR4][R4.64] ;  /* 0x00000004040c8981 */ /* 0x000ea2000c2e1900 */
[----:B------:R-:W-:-:S05]  /*0200*/  IMAD.WIDE R20, R17, 0x4, R2 ;  /* 0x0000000411147825 */ /* 0x000fca00078e0202 */
[----:B------:R4:W2:Y:S01]  /*0210*/  @!P0 LDG.E.EL R15, desc[UR4][R20.64] ;  /* 0x00000004140f8981 */ /* 0x0008a2000c2e1900 */
[----:B------:R-:W-:Y:S01]  /*0220*/  CS2R R2, SRZ ;  /* 0x0000000000027805 */ /* 0x000fe2000001ff00 */
[----:B---3--:R-:W-:-:S04]  /*0230*/  IMAD.WIDE R18, R7, 0x4, R22 ;  /* 0x0000000407127825 */ /* 0x008fc800078e0216 */
[----:B------:R-:W-:Y:S01]  /*0240*/  IMAD.WIDE R22, R17, 0x4, R22 ;  /* 0x0000000411167825 */ /* 0x000fe200078e0216 */
[----:B------:R-:W3:Y:S03]  /*0250*/  @!P0 LDG.E.EL R13, desc[UR4][R18.64] ;  /* 0x00000004120d8981 */ /* 0x000ee6000c2e1900 */
[----:B----4-:R-:W-:Y:S01]  /*0260*/  IMAD.WIDE R20, R0, 0x4, R24 ;  /* 0x0000000400147825 */ /* 0x010fe200078e0218 */
[----:B------:R-:W4:Y:S03]  /*0270*/  @!P0 LDG.E.EL R14, desc[UR4][R22.64] ;  /* 0x00000004160e8981 */ /* 0x000f26000c2e1900 */
[C---:B-----5:R-:W-:Y:S01]  /*0280*/  IMAD.WIDE R4, R7.reuse, 0x4, R8 ;  /* 0x0000000407047825 */ /* 0x060fe200078e0208 */
[----:B------:R-:W3:Y:S03]  /*0290*/  @!P0 LDG.E.64 R2, desc[UR4][R20.64] ;  /* 0x0000000414028981 */ /* 0x000ee6000c1e1b00 */
[----:B0-----:R-:W-:-:S04]  /*02a0*/  IMAD.WIDE R6, R7, 0x4, R10 ;  /* 0x0000000407067825 */ /* 0x001fc800078e020a */
[----:B------:R-:W-:-:S04]  /*02b0*/  IMAD.WIDE R8, R17, 0x4, R8 ;  /* 0x0000000411087825 */ /* 0x000fc800078e0208 */
[----:B------:R-:W-:Y:S01]  /*02c0*/  IMAD.WIDE R24, R17, 0x4, R10 ;  /* 0x0000000411187825 */ /* 0x000fe200078e020a */
[----:B------:R-:W-:Y:S02]  /*02d0*/  CS2R R16, SRZ ;  /* 0x0000000000107805 */ /* 0x000fe4000001ff00 */
[----:B------:R-:W-:-:S04]  /*02e0*/  CS2R R10, SRZ ;  /* 0x00000000000a7805 */ /* 0x000fc8000001ff00 */
[----:B------:R0:W5:Y:S04]  /*02f0*/  @!P0 LDG.E.EL R16, desc[UR4][R4.64] ;  /* 0x0000000404108981 */ /* 0x000168000c2e1900 */
[----:B------:R-:W3:Y:S04]  /*0300*/  @!P0 LDG.E.EL R17, desc[UR4][R8.64] ;  /* 0x0000000408118981 */ /* 0x000ee8000c2e1900 */
[----:B------:R1:W5:Y:S01]  /*0310*/  @!P0 LDG.E.EL R11, desc[UR4][R6.64] ;  /* 0x00000004060b8981 */ /* 0x000362000c2e1900 */
[----:B0-----:R-:W0:Y:S03]  /*0320*/  LDC.64 R4, c[0x0][0x238] ;  /* 0x00008e00ff047b82 */ /* 0x001e260000000a00 */
[----:B------:R-:W3:Y:S01]  /*0330*/  @!P0 LDG.E.EL R10, desc[UR4][R24.64] ;  /* 0x00000004180a8981 */ /* 0x000ee2000c2e1900 */
[----:B-1----:R-:W-:-:S02]  /*0340*/  IMAD.MOV.U32 R6, RZ, RZ, 0x3e800000 ;  /* 0x3e800000ff067424 */ /* 0x002fc400078e00ff */
[----:B0-----:R-:W-:-:S04]  /*0350*/  IMAD.WIDE R4, R0, 0x4, R4 ;  /* 0x0000000400047825 */ /* 0x001fc800078e0204 */
[----:B--2---:R-:W-:Y:S01]  /*0360*/  FADD R12, R12, 9.9999997473787516356e-06 ;  /* 0x3727c5ac0c0c7421 */ /* 0x004fe20000000000 */
[----:B------:R-:W-:-:S03]  /*0370*/  FADD R15, R15, 9.9999997473787516356e-06 ;  /* 0x3727c5ac0f0f7421 */ /* 0x000fc60000000000 */
[----:B------:R-:W0:Y:S08]  /*0380*/  MUFU.SQRT R18, R12 ;  /* 0x0000000c00127308 */ /* 0x000e300000002000 */
[----:B------:R-:W1:Y:S01]  /*0390*/  MUFU.SQRT R19, R15 ;  /* 0x0000000f00137308 */ /* 0x000e620000002000 */
[C---:B0-----:R-:W-:Y:S02]  /*03a0*/  FSETP.GT.AND P1, PT, R18.reuse, 8.50705917302346158658e+37, PT ;  /* 0x7e8000001200780b */ /* 0x041fe40003f24000 */
[----:B------:R-:W-:-:S02]  /*03b0*/  FSETP.GEU.AND P3, PT, R18, 1.175494350822287508e-38, PT ;  /* 0x008000001200780b */ /* 0x000fc40003f6e000 */
[C---:B-1----:R-:W-:Y:S02]  /*03c0*/  FSETP.GT.AND P2, PT, R19.reuse, 8.50705917302346158658e+37, PT ;  /* 0x7e8000001300780b */ /* 0x042fe40003f44000 */
[----:B------:R-:W-:-:S07]  /*03d0*/  FSETP.GEU.AND P4, PT, R19, 1.175494350822287508e-38, PT ;  /* 0x008000001300780b */ /* 0x000fce0003f8e000 */
[----:B------:R-:W-:-:S04]  /*03e0*/  @P1 FMUL R18, R18, 0.25 ;  /* 0x3e80000012121820 */ /* 0x000fc80000400000 */
[----:B------:R-:W-:Y:S01]  /*03f0*/  @!P3 FMUL R18, R18, 16777216 ;  /* 0x4b8000001212b820 */ /* 0x000fe20000400000 */
[----:B------:R-:W-:-:S04]  /*0400*/  @P2 FMUL R19, R19, 0.25 ;  /* 0x3e80000013132820 */ /* 0x000fc80000400000 */
[----:B------:R-:W-:Y:S01]  /*0410*/  @!P4 FMUL R19, R19, 16777216 ;  /* 0x4b8000001313c820 */ /* 0x000fe20000400000 */
[----:B------:R-:W0:Y:S01]  /*0420*/  MUFU.RCP R18, R18 ;  /* 0x0000001200127308 */ /* 0x000e220000001000 */
[----:B------:R-:W-:-:S07]  /*0430*/  FSEL R7, R6, 1, P1 ;  /* 0x3f80000006077808 */ /* 0x000fce0000800000 */
[----:B------:R-:W1:Y:S01]  /*0440*/  MUFU.RCP R19, R19 ;  /* 0x0000001300137308 */ /* 0x000e620000001000 */
[----:B------:R-:W-:Y:S01]  /*0450*/  FSEL R6, R6, 1, P2 ;  /* 0x3f80000006067808 */ /* 0x000fe20001000000 */
[----:B------:R-:W-:-:S04]  /*0460*/  @!P3 FMUL R7, R7, 16777216 ;  /* 0x4b8000000707b820 */ /* 0x000fc80000400000 */
[----:B------:R-:W-:Y:S01]  /*0470*/  @!P4 FMUL R6, R6, 16777216 ;  /* 0x4b8000000606c820 */ /* 0x000fe20000400000 */
[----:B---3--:R-:W-:Y:S01]  /*0480*/  FADD R2, -R13, R2 ;  /* 0x000000020d027221 */ /* 0x008fe20000000100 */
[----:B----4-:R-:W-:Y:S01]  /*0490*/  FADD R3, -R14, R3 ;  /* 0x000000030e037221 */ /* 0x010fe20000000100 */
[----:B0-----:R-:W-:Y:S01]  /*04a0*/  FMUL R7, R18, R7 ;  /* 0x0000000712077220 */ /* 0x001fe20000400000 */
[----:B-1----:R-:W-:-:S03]  /*04b0*/  FMUL R6, R19, R6 ;  /* 0x0000000613067220 */ /* 0x002fc60000400000 */
[----:B------:R-:W-:Y:S01]  /*04c0*/  FMUL R2, R2, R7 ;  /* 0x0000000702027220 */ /* 0x000fe20000400000 */
[----:B------:R-:W-:-:S03]  /*04d0*/  FMUL R3, R3, R6 ;  /* 0x0000000603037220 */ /* 0x000fc60000400000 */
[----:B-----5:R-:W-:Y:S01]  /*04e0*/  FFMA R2, R2, R16, R11 ;  /* 0x0000001002027223 */ /* 0x020fe2000000000b */
[----:B------:R-:W-:-:S04]  /*04f0*/  FFMA R3, R3, R17, R10 ;  /* 0x0000001103037223 */ /* 0x000fc8000000000a */
[C---:B------:R-:W-:Y:S02]  /*0500*/  FSETP.GEU.AND P1, PT, R2.reuse, RZ, PT ;  /* 0x000000ff0200720b */ /* 0x040fe40003f2e000 */
[C---:B------:R-:W-:Y:S02]  /*0510*/  FSETP.GEU.AND P2, PT, R3.reuse, RZ, PT ;  /* 0x000000ff0300720b */ /* 0x040fe40003f4e000 */
[----:B------:R-:W-:Y:S02]  /*0520*/  FSEL R2, R2, RZ, P1 ;  /* 0x000000ff02027208 */ /* 0x000fe40000800000 */
[----:B------:R-:W-:Y:S01]  /*0530*/  FSEL R3, R3, RZ, P2 ;  /* 0x000000ff03037208 */ /* 0x000fe20001000000 */
[----:B------:R-:W-:Y:S08]  /*0540*/  @P0 EXIT ;  /* 0x000000000000094d */ /* 0x000ff00003800000 */
[----:B------:R-:W-:Y:S01]  /*0550*/  STG.E.64 desc[UR4][R4.64], R2 ;  /* 0x0000000204007986 */ /* 0x000fe2000c101b04 */
[----:B------:R-:W-:Y:S05]  /*0560*/  EXIT ;  /* 0x000000000000794d */ /* 0x000fea0003800000 */
.L_x_0:
[----:B------:R-:W-:-:S00]  /*0570*/  BRA `(.L_x_0) ;  /* 0xfffffffc00fc7947 */ /* 0x000fc0000383ffff */
[----:B------:R-:W-:-:S00]  /*0580*/  NOP ;  /* 0x0000000000007918 */ /* 0x000fc00000000000 */
[----:B------:R-:W-:-:S00]  /*0590*/  NOP ;  /* 0x0000000000007918 */ /* 0x000fc00000000000 */
[----:B------:R-:W-:-:S00]  /*05a0*/  NOP ;  /* 0x0000000000007918 */ /* 0x000fc00000000000 */
[----:B------:R-:W-:-:S00]  /*05b0*/  NOP ;  /* 0x0000000000007918 */ /* 0x000fc00000000000 */
[----:B------:R-:W-:-:S00]  /*05c0*/  NOP ;  /* 0x0000000000007918 */ /* 0x000fc00000000000 */
[----:B------:R-:W-:-:S00]  /*05d0*/  NOP ;  /* 0x0000000000007918 */ /* 0x000fc00000000000 */
[----:B------:R-:W-:-:S00]  /*05e0*/  NOP ;  /* 0x0000000000007918 */ /* 0x000fc00000000000 */
[----:B------:R-:W-:-:S00]  /*05f0*/  NOP ;  /* 0x0000000000007918 */ /* 0x000fc00000000000 */
.L_x_1:


//--------------------- .nv.global.init           --------------------------
	.section	.nv.global.init,"aw",@progbits
.nv.global.init:
	.type		_$_str,@object
	.size		_$_str,(_$_str_$_2 - _$_str)
_$_str:
        /*0000*/ 	.byte	0x5f, 0x5f, 0x43, 0x55, 0x44, 0x41, 0x5f, 0x46, 0x54, 0x5a, 0x00
	.type		_$_str_$_2,@object
	.size		_$_str_$_2,(.L_1 - _$_str_$_2)
_$_str_$_2:
        /*000b*/ 	.byte	0x5f, 0x5f, 0x43, 0x55, 0x44, 0x41, 0x5f, 0x50, 0x52, 0x45, 0x43, 0x5f, 0x53, 0x51, 0x52, 0x54
        /*001b*/ 	.byte	0x00
.L_1:


//--------------------- .nv.constant0.triton_poi_fused__native_batch_norm_legit_no_training_relu_18 --------------------------
	.section	.nv.constant0.triton_poi_fused__native_batch_norm_legit_no_training_relu_18,"a",@progbits
	.sectionflags	@""
	.align	4
.nv.constant0.triton_poi_fused__native_batch_norm_legit_no_training_relu_18:
	.zero		580
